//
// Generated by NVIDIA NVVM Compiler
//
// Compiler Build ID: CL-36424714
// Cuda compilation tools, release 13.0, V13.0.88
// Based on NVVM 20.0.0
//

.version 9.0
.target sm_100
.address_size 64

.global .align 4 .b8 precalc_xorwow_matrix[102400];
.global .align 4 .b8 precalc_xorwow_offset_matrix[102400];
.global .align 4 .b8 mrg32k3aM1[2304];
.global .align 4 .b8 mrg32k3aM2[2304];
.global .align 4 .b8 mrg32k3aM1SubSeq[2016];
.global .align 4 .b8 mrg32k3aM2SubSeq[2016];
.global .align 4 .b8 mrg32k3aM1Seq[2304];
.global .align 4 .b8 mrg32k3aM2Seq[2304];
.const .align 8 .b8 __cr_lgamma_table[72];

.entry _ZN21epigenetic_gol_kernel43_GLOBAL__N__70bd8cac_4_k_cu_7f8cb3ce_17174614InitRngsKernelEP17curandStateXORWOWij(
	.param .u64 .ptr .align 1 _ZN21epigenetic_gol_kernel43_GLOBAL__N__70bd8cac_4_k_cu_7f8cb3ce_17174614InitRngsKernelEP17curandStateXORWOWij_param_0,
	.param .u32 _ZN21epigenetic_gol_kernel43_GLOBAL__N__70bd8cac_4_k_cu_7f8cb3ce_17174614InitRngsKernelEP17curandStateXORWOWij_param_1,
	.param .u32 _ZN21epigenetic_gol_kernel43_GLOBAL__N__70bd8cac_4_k_cu_7f8cb3ce_17174614InitRngsKernelEP17curandStateXORWOWij_param_2
)
{
	.reg .pred 	%p<25>;
	.reg .b32 	%r<410>;
	.reg .b64 	%rd<18>;

	ld.param.u64 	%rd8, [_ZN21epigenetic_gol_kernel43_GLOBAL__N__70bd8cac_4_k_cu_7f8cb3ce_17174614InitRngsKernelEP17curandStateXORWOWij_param_0];
	ld.param.u32 	%r184, [_ZN21epigenetic_gol_kernel43_GLOBAL__N__70bd8cac_4_k_cu_7f8cb3ce_17174614InitRngsKernelEP17curandStateXORWOWij_param_1];
	ld.param.u32 	%r183, [_ZN21epigenetic_gol_kernel43_GLOBAL__N__70bd8cac_4_k_cu_7f8cb3ce_17174614InitRngsKernelEP17curandStateXORWOWij_param_2];
	mov.u32 	%r185, %ctaid.x;
	mov.u32 	%r186, %ntid.x;
	mov.u32 	%r187, %tid.x;
	mad.lo.s32 	%r1, %r185, %r186, %r187;
	setp.ge.s32 	%p1, %r1, %r184;
	@%p1 bra 	$L__BB0_44;
	cvta.to.global.u64 	%rd9, %rd8;
	cvt.s64.s32 	%rd17, %r1;
	mul.wide.s32 	%rd10, %r1, 48;
	add.s64 	%rd2, %rd9, %rd10;
	xor.b32  	%r188, %r183, -1429050551;
	mul.lo.s32 	%r189, %r188, 1099087573;
	add.s32 	%r190, %r189, -638133224;
	add.s32 	%r191, %r189, 123456789;
	st.global.v2.u32 	[%rd2], {%r190, %r191};
	xor.b32  	%r192, %r189, 362436069;
	mov.b32 	%r193, -123459836;
	st.global.v2.u32 	[%rd2+8], {%r192, %r193};
	add.s32 	%r194, %r189, 5783321;
	mov.b32 	%r195, -589760388;
	st.global.v2.u32 	[%rd2+16], {%r195, %r194};
	setp.eq.s32 	%p2, %r1, 0;
	@%p2 bra 	$L__BB0_43;
	mov.b32 	%r316, 0;
	mov.u64 	%rd12, precalc_xorwow_matrix;
$L__BB0_3:
	and.b64  	%rd4, %rd17, 3;
	setp.eq.s64 	%p3, %rd4, 0;
	@%p3 bra 	$L__BB0_42;
	mul.wide.u32 	%rd11, %r316, 3200;
	add.s64 	%rd5, %rd12, %rd11;
	cvt.u32.u64 	%r3, %rd4;
	mov.b32 	%r317, 0;
$L__BB0_5:
	mov.b32 	%r330, 0;
	mov.u32 	%r331, %r330;
	mov.u32 	%r332, %r330;
	mov.u32 	%r333, %r330;
	mov.u32 	%r334, %r330;
	mov.u32 	%r323, %r330;
$L__BB0_6:
	mul.wide.u32 	%rd13, %r323, 4;
	add.s64 	%rd14, %rd2, %rd13;
	ld.global.u32 	%r11, [%rd14+4];
	shl.b32 	%r12, %r323, 5;
	mov.b32 	%r329, 0;
$L__BB0_7:
	.pragma "nounroll";
	shr.u32 	%r200, %r11, %r329;
	and.b32  	%r201, %r200, 1;
	setp.eq.b32 	%p4, %r201, 1;
	not.pred 	%p5, %p4;
	add.s32 	%r202, %r12, %r329;
	mul.lo.s32 	%r203, %r202, 5;
	mul.wide.u32 	%rd15, %r203, 4;
	add.s64 	%rd6, %rd5, %rd15;
	@%p5 bra 	$L__BB0_9;
	ld.global.u32 	%r204, [%rd6];
	xor.b32  	%r334, %r334, %r204;
	ld.global.u32 	%r205, [%rd6+4];
	xor.b32  	%r333, %r333, %r205;
	ld.global.u32 	%r206, [%rd6+8];
	xor.b32  	%r332, %r332, %r206;
	ld.global.u32 	%r207, [%rd6+12];
	xor.b32  	%r331, %r331, %r207;
	ld.global.u32 	%r208, [%rd6+16];
	xor.b32  	%r330, %r330, %r208;
$L__BB0_9:
	and.b32  	%r210, %r200, 2;
	setp.eq.s32 	%p6, %r210, 0;
	@%p6 bra 	$L__BB0_11;
	ld.global.u32 	%r211, [%rd6+20];
	xor.b32  	%r334, %r334, %r211;
	ld.global.u32 	%r212, [%rd6+24];
	xor.b32  	%r333, %r333, %r212;
	ld.global.u32 	%r213, [%rd6+28];
	xor.b32  	%r332, %r332, %r213;
	ld.global.u32 	%r214, [%rd6+32];
	xor.b32  	%r331, %r331, %r214;
	ld.global.u32 	%r215, [%rd6+36];
	xor.b32  	%r330, %r330, %r215;
$L__BB0_11:
	and.b32  	%r217, %r200, 4;
	setp.eq.s32 	%p7, %r217, 0;
	@%p7 bra 	$L__BB0_13;
	ld.global.u32 	%r218, [%rd6+40];
	xor.b32  	%r334, %r334, %r218;
	ld.global.u32 	%r219, [%rd6+44];
	xor.b32  	%r333, %r333, %r219;
	ld.global.u32 	%r220, [%rd6+48];
	xor.b32  	%r332, %r332, %r220;
	ld.global.u32 	%r221, [%rd6+52];
	xor.b32  	%r331, %r331, %r221;
	ld.global.u32 	%r222, [%rd6+56];
	xor.b32  	%r330, %r330, %r222;
$L__BB0_13:
	and.b32  	%r224, %r200, 8;
	setp.eq.s32 	%p8, %r224, 0;
	@%p8 bra 	$L__BB0_15;
	ld.global.u32 	%r225, [%rd6+60];
	xor.b32  	%r334, %r334, %r225;
	ld.global.u32 	%r226, [%rd6+64];
	xor.b32  	%r333, %r333, %r226;
	ld.global.u32 	%r227, [%rd6+68];
	xor.b32  	%r332, %r332, %r227;
	ld.global.u32 	%r228, [%rd6+72];
	xor.b32  	%r331, %r331, %r228;
	ld.global.u32 	%r229, [%rd6+76];
	xor.b32  	%r330, %r330, %r229;
$L__BB0_15:
	and.b32  	%r231, %r200, 16;
	setp.eq.s32 	%p9, %r231, 0;
	@%p9 bra 	$L__BB0_17;
	ld.global.u32 	%r232, [%rd6+80];
	xor.b32  	%r334, %r334, %r232;
	ld.global.u32 	%r233, [%rd6+84];
	xor.b32  	%r333, %r333, %r233;
	ld.global.u32 	%r234, [%rd6+88];
	xor.b32  	%r332, %r332, %r234;
	ld.global.u32 	%r235, [%rd6+92];
	xor.b32  	%r331, %r331, %r235;
	ld.global.u32 	%r236, [%rd6+96];
	xor.b32  	%r330, %r330, %r236;
$L__BB0_17:
	and.b32  	%r238, %r200, 32;
	setp.eq.s32 	%p10, %r238, 0;
	@%p10 bra 	$L__BB0_19;
	ld.global.u32 	%r239, [%rd6+100];
	xor.b32  	%r334, %r334, %r239;
	ld.global.u32 	%r240, [%rd6+104];
	xor.b32  	%r333, %r333, %r240;
	ld.global.u32 	%r241, [%rd6+108];
	xor.b32  	%r332, %r332, %r241;
	ld.global.u32 	%r242, [%rd6+112];
	xor.b32  	%r331, %r331, %r242;
	ld.global.u32 	%r243, [%rd6+116];
	xor.b32  	%r330, %r330, %r243;
$L__BB0_19:
	and.b32  	%r245, %r200, 64;
	setp.eq.s32 	%p11, %r245, 0;
	@%p11 bra 	$L__BB0_21;
	ld.global.u32 	%r246, [%rd6+120];
	xor.b32  	%r334, %r334, %r246;
	ld.global.u32 	%r247, [%rd6+124];
	xor.b32  	%r333, %r333, %r247;
	ld.global.u32 	%r248, [%rd6+128];
	xor.b32  	%r332, %r332, %r248;
	ld.global.u32 	%r249, [%rd6+132];
	xor.b32  	%r331, %r331, %r249;
	ld.global.u32 	%r250, [%rd6+136];
	xor.b32  	%r330, %r330, %r250;
$L__BB0_21:
	and.b32  	%r252, %r200, 128;
	setp.eq.s32 	%p12, %r252, 0;
	@%p12 bra 	$L__BB0_23;
	ld.global.u32 	%r253, [%rd6+140];
	xor.b32  	%r334, %r334, %r253;
	ld.global.u32 	%r254, [%rd6+144];
	xor.b32  	%r333, %r333, %r254;
	ld.global.u32 	%r255, [%rd6+148];
	xor.b32  	%r332, %r332, %r255;
	ld.global.u32 	%r256, [%rd6+152];
	xor.b32  	%r331, %r331, %r256;
	ld.global.u32 	%r257, [%rd6+156];
	xor.b32  	%r330, %r330, %r257;
$L__BB0_23:
	and.b32  	%r259, %r200, 256;
	setp.eq.s32 	%p13, %r259, 0;
	@%p13 bra 	$L__BB0_25;
	ld.global.u32 	%r260, [%rd6+160];
	xor.b32  	%r334, %r334, %r260;
	ld.global.u32 	%r261, [%rd6+164];
	xor.b32  	%r333, %r333, %r261;
	ld.global.u32 	%r262, [%rd6+168];
	xor.b32  	%r332, %r332, %r262;
	ld.global.u32 	%r263, [%rd6+172];
	xor.b32  	%r331, %r331, %r263;
	ld.global.u32 	%r264, [%rd6+176];
	xor.b32  	%r330, %r330, %r264;
$L__BB0_25:
	and.b32  	%r266, %r200, 512;
	setp.eq.s32 	%p14, %r266, 0;
	@%p14 bra 	$L__BB0_27;
	ld.global.u32 	%r267, [%rd6+180];
	xor.b32  	%r334, %r334, %r267;
	ld.global.u32 	%r268, [%rd6+184];
	xor.b32  	%r333, %r333, %r268;
	ld.global.u32 	%r269, [%rd6+188];
	xor.b32  	%r332, %r332, %r269;
	ld.global.u32 	%r270, [%rd6+192];
	xor.b32  	%r331, %r331, %r270;
	ld.global.u32 	%r271, [%rd6+196];
	xor.b32  	%r330, %r330, %r271;
$L__BB0_27:
	and.b32  	%r273, %r200, 1024;
	setp.eq.s32 	%p15, %r273, 0;
	@%p15 bra 	$L__BB0_29;
	ld.global.u32 	%r274, [%rd6+200];
	xor.b32  	%r334, %r334, %r274;
	ld.global.u32 	%r275, [%rd6+204];
	xor.b32  	%r333, %r333, %r275;
	ld.global.u32 	%r276, [%rd6+208];
	xor.b32  	%r332, %r332, %r276;
	ld.global.u32 	%r277, [%rd6+212];
	xor.b32  	%r331, %r331, %r277;
	ld.global.u32 	%r278, [%rd6+216];
	xor.b32  	%r330, %r330, %r278;
$L__BB0_29:
	and.b32  	%r280, %r200, 2048;
	setp.eq.s32 	%p16, %r280, 0;
	@%p16 bra 	$L__BB0_31;
	ld.global.u32 	%r281, [%rd6+220];
	xor.b32  	%r334, %r334, %r281;
	ld.global.u32 	%r282, [%rd6+224];
	xor.b32  	%r333, %r333, %r282;
	ld.global.u32 	%r283, [%rd6+228];
	xor.b32  	%r332, %r332, %r283;
	ld.global.u32 	%r284, [%rd6+232];
	xor.b32  	%r331, %r331, %r284;
	ld.global.u32 	%r285, [%rd6+236];
	xor.b32  	%r330, %r330, %r285;
$L__BB0_31:
	and.b32  	%r287, %r200, 4096;
	setp.eq.s32 	%p17, %r287, 0;
	@%p17 bra 	$L__BB0_33;
	ld.global.u32 	%r288, [%rd6+240];
	xor.b32  	%r334, %r334, %r288;
	ld.global.u32 	%r289, [%rd6+244];
	xor.b32  	%r333, %r333, %r289;
	ld.global.u32 	%r290, [%rd6+248];
	xor.b32  	%r332, %r332, %r290;
	ld.global.u32 	%r291, [%rd6+252];
	xor.b32  	%r331, %r331, %r291;
	ld.global.u32 	%r292, [%rd6+256];
	xor.b32  	%r330, %r330, %r292;
$L__BB0_33:
	and.b32  	%r294, %r200, 8192;
	setp.eq.s32 	%p18, %r294, 0;
	@%p18 bra 	$L__BB0_35;
	ld.global.u32 	%r295, [%rd6+260];
	xor.b32  	%r334, %r334, %r295;
	ld.global.u32 	%r296, [%rd6+264];
	xor.b32  	%r333, %r333, %r296;
	ld.global.u32 	%r297, [%rd6+268];
	xor.b32  	%r332, %r332, %r297;
	ld.global.u32 	%r298, [%rd6+272];
	xor.b32  	%r331, %r331, %r298;
	ld.global.u32 	%r299, [%rd6+276];
	xor.b32  	%r330, %r330, %r299;
$L__BB0_35:
	and.b32  	%r301, %r200, 16384;
	setp.eq.s32 	%p19, %r301, 0;
	@%p19 bra 	$L__BB0_37;
	ld.global.u32 	%r302, [%rd6+280];
	xor.b32  	%r334, %r334, %r302;
	ld.global.u32 	%r303, [%rd6+284];
	xor.b32  	%r333, %r333, %r303;
	ld.global.u32 	%r304, [%rd6+288];
	xor.b32  	%r332, %r332, %r304;
	ld.global.u32 	%r305, [%rd6+292];
	xor.b32  	%r331, %r331, %r305;
	ld.global.u32 	%r306, [%rd6+296];
	xor.b32  	%r330, %r330, %r306;
$L__BB0_37:
	and.b32  	%r308, %r200, 32768;
	setp.eq.s32 	%p20, %r308, 0;
	@%p20 bra 	$L__BB0_39;
	ld.global.u32 	%r309, [%rd6+300];
	xor.b32  	%r334, %r334, %r309;
	ld.global.u32 	%r310, [%rd6+304];
	xor.b32  	%r333, %r333, %r310;
	ld.global.u32 	%r311, [%rd6+308];
	xor.b32  	%r332, %r332, %r311;
	ld.global.u32 	%r312, [%rd6+312];
	xor.b32  	%r331, %r331, %r312;
	ld.global.u32 	%r313, [%rd6+316];
	xor.b32  	%r330, %r330, %r313;
$L__BB0_39:
	add.s32 	%r329, %r329, 16;
	setp.ne.s32 	%p21, %r329, 32;
	@%p21 bra 	$L__BB0_7;
	mad.lo.s32 	%r314, %r323, -31, %r12;
	add.s32 	%r323, %r314, 1;
	setp.ne.s32 	%p22, %r323, 5;
	@%p22 bra 	$L__BB0_6;
	st.global.u32 	[%rd2+4], %r334;
	st.global.u32 	[%rd2+8], %r333;
	st.global.u32 	[%rd2+12], %r332;
	st.global.u32 	[%rd2+16], %r331;
	st.global.u32 	[%rd2+20], %r330;
	add.s32 	%r317, %r317, 1;
	setp.lt.u32 	%p23, %r317, %r3;
	@%p23 bra 	$L__BB0_5;
$L__BB0_42:
	shr.u64 	%rd7, %rd17, 2;
	add.s32 	%r316, %r316, 1;
	setp.gt.u64 	%p24, %rd17, 3;
	mov.u64 	%rd17, %rd7;
	@%p24 bra 	$L__BB0_3;
$L__BB0_43:
	mov.b32 	%r315, 0;
	st.global.v2.u32 	[%rd2+24], {%r315, %r315};
	st.global.u32 	[%rd2+32], %r315;
	mov.b64 	%rd16, 0;
	st.global.u64 	[%rd2+40], %rd16;
$L__BB0_44:
	ret;

}


// ===== COMPILED SASS (sm_100) =====

	.target	sm_100

	.elftype	@"ET_EXEC"


//--------------------- .note.nv.tkinfo           --------------------------
	.section	.note.nv.tkinfo,"",@"SHT_NOTE"
	.sectionflags	@"SHF_NOTE_NV_TKINFO"
	.tkinfo
        /*0018*/ 	.word	0x00000002
        /*0030*/ 	.string	""
        /*0030*/ 	.string	"ptxas"
        /*0030*/ 	.string	"Cuda compilation tools, release 13.0, V13.0.88"
        /*0030*/ 	.string	"Build cuda_13.0.r13.0/compiler.36424714_0"
        /*0030*/ 	.string	"-arch sm_100 -m 64 "



//--------------------- .note.nv.cuinfo           --------------------------
	.section	.note.nv.cuinfo,"",@"SHT_NOTE"
	.sectionflags	@"SHF_NOTE_NV_CUINFO"
        /*0018*/ 	.short	0x0002
        /*001a*/ 	.short	0x0064
        /*001c*/ 	.short	0x0082
	.zero		2


//--------------------- .nv.info                  --------------------------
	.section	.nv.info,"",@"SHT_CUDA_INFO"
	.align	4


	//----- nvinfo : EIATTR_REGCOUNT
	.align		4
        /*0000*/ 	.byte	0x04, 0x2f
        /*0002*/ 	.short	(.L_10 - .L_9)
	.align		4
.L_9:
        /*0004*/ 	.word	index@(_ZN21epigenetic_gol_kernel43_GLOBAL__N__70bd8cac_4_k_cu_7f8cb3ce_17184914InitRngsKernelEP17curandStateXORWOWij)
        /*0008*/ 	.word	0x0000001f


	//----- nvinfo : EIATTR_FRAME_SIZE
	.align		4
.L_10:
        /*000c*/ 	.byte	0x04, 0x11
        /*000e*/ 	.short	(.L_12 - .L_11)
	.align		4
.L_11:
        /*0010*/ 	.word	index@(_ZN21epigenetic_gol_kernel43_GLOBAL__N__70bd8cac_4_k_cu_7f8cb3ce_17184914InitRngsKernelEP17curandStateXORWOWij)
        /*0014*/ 	.word	0x00000000


	//----- nvinfo : EIATTR_MIN_STACK_SIZE
	.align		4
.L_12:
        /*0018*/ 	.byte	0x04, 0x12
        /*001a*/ 	.short	(.L_14 - .L_13)
	.align		4
.L_13:
        /*001c*/ 	.word	index@(_ZN21epigenetic_gol_kernel43_GLOBAL__N__70bd8cac_4_k_cu_7f8cb3ce_17184914InitRngsKernelEP17curandStateXORWOWij)
        /*0020*/ 	.word	0x00000000
.L_14:


//--------------------- .nv.compat                --------------------------
	.section	.nv.compat,"",@"SHT_CUDA_COMPAT_INFO"
	.align	4
        /*0000*/ 	.byte	0x02, 0x09, 0x00, 0x00, 0x02, 0x02, 0x01, 0x00, 0x02, 0x05, 0x05, 0x00, 0x03, 0x07, 0x01, 0x01
        /*0010*/ 	.byte	0x02, 0x03, 0x00, 0x00, 0x02, 0x06, 0x01, 0x00, 0x04, 0x0b, 0x08, 0x00, 0x09, 0x00, 0x00, 0x00
        /*0020*/ 	.byte	0x00, 0x00, 0x00, 0x00


//--------------------- .nv.info._ZN21epigenetic_gol_kernel43_GLOBAL__N__70bd8cac_4_k_cu_7f8cb3ce_17184914InitRngsKernelEP17curandStateXORWOWij --------------------------
	.section	.nv.info._ZN21epigenetic_gol_kernel43_GLOBAL__N__70bd8cac_4_k_cu_7f8cb3ce_17184914InitRngsKernelEP17curandStateXORWOWij,"",@"SHT_CUDA_INFO"
	.sectionflags	@""
	.align	4


	//----- nvinfo : EIATTR_CUDA_API_VERSION
	.align		4
        /*0000*/ 	.byte	0x04, 0x37
        /*0002*/ 	.short	(.L_16 - .L_15)
.L_15:
        /*0004*/ 	.word	0x00000082


	//----- nvinfo : EIATTR_KPARAM_INFO
	.align		4
.L_16:
        /*0008*/ 	.byte	0x04, 0x17
        /*000a*/ 	.short	(.L_18 - .L_17)
.L_17:
        /*000c*/ 	.word	0x00000000
        /*0010*/ 	.short	0x0002
        /*0012*/ 	.short	0x000c
        /*0014*/ 	.byte	0x00, 0xf0, 0x11, 0x00


	//----- nvinfo : EIATTR_KPARAM_INFO
	.align		4
.L_18:
        /*0018*/ 	.byte	0x04, 0x17
        /*001a*/ 	.short	(.L_20 - .L_19)
.L_19:
        /*001c*/ 	.word	0x00000000
        /*0020*/ 	.short	0x0001
        /*0022*/ 	.short	0x0008
        /*0024*/ 	.byte	0x00, 0xf0, 0x11, 0x00


	//----- nvinfo : EIATTR_KPARAM_INFO
	.align		4
.L_20:
        /*0028*/ 	.byte	0x04, 0x17
        /*002a*/ 	.short	(.L_22 - .L_21)
.L_21:
        /*002c*/ 	.word	0x00000000
        /*0030*/ 	.short	0x0000
        /*0032*/ 	.short	0x0000
        /*0034*/ 	.byte	0x00, 0xf5, 0x21, 0x00


	//----- nvinfo : EIATTR_SPARSE_MMA_MASK
	.align		4
.L_22:
        /*0038*/ 	.byte	0x03, 0x50
        /*003a*/ 	.short	0x0000


	//----- nvinfo : EIATTR_MAXREG_COUNT
	.align		4
        /*003c*/ 	.byte	0x03, 0x1b
        /*003e*/ 	.short	0x00ff


	//----- nvinfo : EIATTR_MERCURY_ISA_VERSION
	.align		4
        /*0040*/ 	.byte	0x03, 0x5f
        /*0042*/ 	.short	0x0101


	//----- nvinfo : EIATTR_VRC_CTA_INIT_COUNT
	.align		4
        /*0044*/ 	.byte	0x02, 0x4a
	.zero		1
	.zero		1


	//----- nvinfo : EIATTR_EXIT_INSTR_OFFSETS
	.align		4
        /*0048*/ 	.byte	0x04, 0x1c
        /*004a*/ 	.short	(.L_24 - .L_23)


	//   ....[0]....
.L_23:
        /*004c*/ 	.word	0x00000070


	//   ....[1]....
        /*0050*/ 	.word	0x00000ee0


	//----- nvinfo : EIATTR_CRS_STACK_SIZE
	.align		4
.L_24:
        /*0054*/ 	.byte	0x04, 0x1e
        /*0056*/ 	.short	(.L_26 - .L_25)
.L_25:
        /*0058*/ 	.word	0x00000000


	//----- nvinfo : EIATTR_CBANK_PARAM_SIZE
	.align		4
.L_26:
        /*005c*/ 	.byte	0x03, 0x19
        /*005e*/ 	.short	0x0010


	//----- nvinfo : EIATTR_PARAM_CBANK
	.align		4
        /*0060*/ 	.byte	0x04, 0x0a
        /*0062*/ 	.short	(.L_28 - .L_27)
	.align		4
.L_27:
        /*0064*/ 	.word	index@(.nv.constant0._ZN21epigenetic_gol_kernel43_GLOBAL__N__70bd8cac_4_k_cu_7f8cb3ce_17184914InitRngsKernelEP17curandStateXORWOWij)
        /*0068*/ 	.short	0x0380
        /*006a*/ 	.short	0x0010


	//----- nvinfo : EIATTR_SW_WAR
	.align		4
.L_28:
        /*006c*/ 	.byte	0x04, 0x36
        /*006e*/ 	.short	(.L_30 - .L_29)
.L_29:
        /*0070*/ 	.word	0x00000008
.L_30:


//--------------------- .nv.callgraph             --------------------------
	.section	.nv.callgraph,"",@"SHT_CUDA_CALLGRAPH"
	.align	4
	.sectionentsize	8
	.align		4
        /*0000*/ 	.word	0x00000000
	.align		4
        /*0004*/ 	.word	0xffffffff
	.align		4
        /*0008*/ 	.word	0x00000000
	.align		4
        /*000c*/ 	.word	0xfffffffe
	.align		4
        /*0010*/ 	.word	0x00000000
	.align		4
        /*0014*/ 	.word	0xfffffffd
	.align		4
        /*0018*/ 	.word	0x00000000
	.align		4
        /*001c*/ 	.word	0xfffffffc


//--------------------- .nv.constant4             --------------------------
	.section	.nv.constant4,"a",@progbits
	.align	8
	.align		8
.nv.constant4:
        /*0000*/ 	.dword	precalc_xorwow_matrix
	.align		8
        /*0008*/ 	.dword	precalc_xorwow_offset_matrix
	.align		8
        /*0010*/ 	.dword	mrg32k3aM1
	.align		8
        /*0018*/ 	.dword	mrg32k3aM2
	.align		8
        /*0020*/ 	.dword	mrg32k3aM1SubSeq
	.align		8
        /*0028*/ 	.dword	mrg32k3aM2SubSeq
	.align		8
        /*0030*/ 	.dword	mrg32k3aM1Seq
	.align		8
        /*0038*/ 	.dword	mrg32k3aM2Seq


//--------------------- .nv.constant3             --------------------------
	.section	.nv.constant3,"a",@progbits
	.align	8
.nv.constant3:
	.type		__cr_lgamma_table,@object
	.size		__cr_lgamma_table,(.L_8 - __cr_lgamma_table)
__cr_lgamma_table:
        /*0000*/ 	.byte	0x00, 0x00, 0x00, 0x00, 0x00, 0x00, 0x00, 0x00, 0x00, 0x00, 0x00, 0x00, 0x00, 0x00, 0x00, 0x00
        /*0010*/ 	.byte	0xef, 0x39, 0xfa, 0xfe, 0x42, 0x2e, 0xe6, 0x3f, 0x02, 0x20, 0x2a, 0xfa, 0x0b, 0xab, 0xfc, 0x3f
        /*0020*/ 	.byte	0xf9, 0x2c, 0x92, 0x7c, 0xa7, 0x6c, 0x09, 0x40, 0xc9, 0x79, 0x44, 0x3c, 0x64, 0x26, 0x13, 0x40
        /*0030*/ 	.byte	0xca, 0x01, 0xcf, 0x3a, 0x27, 0x51, 0x1a, 0x40, 0x30, 0xcc, 0x2d, 0xf3, 0xe1, 0x0c, 0x21, 0x40
        /*0040*/ 	.byte	0x0d, 0xb7, 0xfc, 0x82, 0x8e, 0x35, 0x25, 0x40
.L_8:


//--------------------- .text._ZN21epigenetic_gol_kernel43_GLOBAL__N__70bd8cac_4_k_cu_7f8cb3ce_17184914InitRngsKernelEP17curandStateXORWOWij --------------------------
	.section	.text._ZN21epigenetic_gol_kernel43_GLOBAL__N__70bd8cac_4_k_cu_7f8cb3ce_17184914InitRngsKernelEP17curandStateXORWOWij,"ax",@progbits
	.align	128
.text._ZN21epigenetic_gol_kernel43_GLOBAL__N__70bd8cac_4_k_cu_7f8cb3ce_17184914InitRngsKernelEP17curandStateXORWOWij:
        .type           _ZN21epigenetic_gol_kernel43_GLOBAL__N__70bd8cac_4_k_cu_7f8cb3ce_17184914InitRngsKernelEP17curandStateXORWOWij,@function
        .size           _ZN21epigenetic_gol_kernel43_GLOBAL__N__70bd8cac_4_k_cu_7f8cb3ce_17184914InitRngsKernelEP17curandStateXORWOWij,(.L_x_9 - _ZN21epigenetic_gol_kernel43_GLOBAL__N__70bd8cac_4_k_cu_7f8cb3ce_17184914InitRngsKernelEP17curandStateXORWOWij)
        .other          _ZN21epigenetic_gol_kernel43_GLOBAL__N__70bd8cac_4_k_cu_7f8cb3ce_17184914InitRngsKernelEP17curandStateXORWOWij,@"STO_CUDA_ENTRY STV_DEFAULT"
_ZN21epigenetic_gol_kernel43_GLOBAL__N__70bd8cac_4_k_cu_7f8cb3ce_17184914InitRngsKernelEP17curandStateXORWOWij:
[----:B------:R-:W-:Y:S01]  /*0000*/  LDC R1, c[0x0][0x37c] ;  /* 0x0000df00ff017b82 */ /* 0x000fe20000000800 */
[----:B------:R-:W0:Y:S07]  /*0010*/  S2R R0, SR_TID.X ;  /* 0x0000000000007919 */ /* 0x000e2e0000002100 */
[----:B------:R-:W0:Y:S01]  /*0020*/  S2UR UR4, SR_CTAID.X ;  /* 0x00000000000479c3 */ /* 0x000e220000002500 */
[----:B------:R-:W1:Y:S07]  /*0030*/  LDCU UR5, c[0x0][0x388] ;  /* 0x00007100ff0577ac */ /* 0x000e6e0008000800 */
[----:B------:R-:W0:Y:S02]  /*0040*/  LDC R13, c[0x0][0x360] ;  /* 0x0000d800ff0d7b82 */ /* 0x000e240000000800 */
[----:B0-----:R-:W-:-:S05]  /*0050*/  IMAD R13, R13, UR4, R0 ;  /* 0x000000040d0d7c24 */ /* 0x001fca000f8e0200 */
[----:B-1----:R-:W-:-:S13]  /*0060*/  ISETP.GE.AND P0, PT, R13, UR5, PT ;  /* 0x000000050d007c0c */ /* 0x002fda000bf06270 */
[----:B------:R-:W-:Y:S05]  /*0070*/  @P0 EXIT ;  /* 0x000000000000094d */ /* 0x000fea0003800000 */
[----:B------:R-:W0:Y:S01]  /*0080*/  LDC R0, c[0x0][0x38c] ;  /* 0x0000e300ff007b82 */ /* 0x000e220000000800 */
[----:B------:R-:W1:Y:S01]  /*0090*/  LDCU.64 UR4, c[0x0][0x358] ;  /* 0x00006b00ff0477ac */ /* 0x000e620008000a00 */
[----:B------:R-:W-:Y:S01]  /*00a0*/  IMAD.MOV.U32 R5, RZ, RZ, -0x75bd8fc ;  /* 0xf8a42704ff057424 */ /* 0x000fe200078e00ff */
[----:B------:R-:W-:Y:S01]  /*00b0*/  ISETP.NE.AND P0, PT, R13, RZ, PT ;  /* 0x000000ff0d00720c */ /* 0x000fe20003f05270 */
[----:B------:R-:W-:Y:S01]  /*00c0*/  IMAD.MOV.U32 R8, RZ, RZ, -0x23270784 ;  /* 0xdcd8f87cff087424 */ /* 0x000fe200078e00ff */
[----:B------:R-:W-:Y:S03]  /*00d0*/  BSSY.RECONVERGENT B0, `(.L_x_0) ;  /* 0x00000dd000007945 */ /* 0x000fe60003800200 */
[----:B------:R-:W2:Y:S01]  /*00e0*/  LDC.64 R6, c[0x0][0x380] ;  /* 0x0000e000ff067b82 */ /* 0x000ea20000000a00 */
[----:B0-----:R-:W-:-:S05]  /*00f0*/  LOP3.LUT R0, R0, 0xaad26b49, RZ, 0x3c, !PT ;  /* 0xaad26b4900007812 */ /* 0x001fca00078e3cff */
[----:B------:R-:W-:Y:S02]  /*0100*/  IMAD R0, R0, 0x4182bed5, RZ ;  /* 0x4182bed500007824 */ /* 0x000fe400078e02ff */
[----:B--2---:R-:W-:-:S03]  /*0110*/  IMAD.WIDE R6, R13, 0x30, R6 ;  /* 0x000000300d067825 */ /* 0x004fc600078e0206 */
[C---:B------:R-:W-:Y:S01]  /*0120*/  LOP3.LUT R4, R0.reuse, 0x159a55e5, RZ, 0x3c, !PT ;  /* 0x159a55e500047812 */ /* 0x040fe200078e3cff */
[C---:B------:R-:W-:Y:S02]  /*0130*/  VIADD R2, R0.reuse, 0xd9f6dc18 ;  /* 0xd9f6dc1800027836 */ /* 0x040fe40000000000 */
[C---:B------:R-:W-:Y:S02]  /*0140*/  VIADD R3, R0.reuse, 0x75bcd15 ;  /* 0x075bcd1500037836 */ /* 0x040fe40000000000 */
[----:B-1----:R0:W-:Y:S01]  /*0150*/  STG.E.64 desc[UR4][R6.64+0x8], R4 ;  /* 0x0000080406007986 */ /* 0x0021e2000c101b04 */
[----:B------:R-:W-:-:S03]  /*0160*/  VIADD R9, R0, 0x583f19 ;  /* 0x00583f1900097836 */ /* 0x000fc60000000000 */
[----:B------:R0:W-:Y:S04]  /*0170*/  STG.E.64 desc[UR4][R6.64], R2 ;  /* 0x0000000206007986 */ /* 0x0001e8000c101b04 */
[----:B------:R0:W-:Y:S01]  /*0180*/  STG.E.64 desc[UR4][R6.64+0x10], R8 ;  /* 0x0000100806007986 */ /* 0x0001e2000c101b04 */
[----:B------:R-:W-:Y:S05]  /*0190*/  @!P0 BRA `(.L_x_1) ;  /* 0x0000000c00408947 */ /* 0x000fea0003800000 */
[----:B------:R-:W-:Y:S01]  /*01a0*/  SHF.R.S32.HI R0, RZ, 0x1f, R13 ;  /* 0x0000001fff007819 */ /* 0x000fe2000001140d */
[----:B------:R-:W-:-:S07]  /*01b0*/  IMAD.MOV.U32 R12, RZ, RZ, RZ ;  /* 0x000000ffff0c7224 */ /* 0x000fce00078e00ff */
.L_x_7:
[----:B0-----:R-:W-:Y:S01]  /*01c0*/  LOP3.LUT R2, R13, 0x3, RZ, 0xc0, !PT ;  /* 0x000000030d027812 */ /* 0x001fe200078ec0ff */
[----:B------:R-:W-:Y:S03]  /*01d0*/  BSSY.RECONVERGENT B1, `(.L_x_2) ;  /* 0x00000c6000017945 */ /* 0x000fe60003800200 */
[----:B------:R-:W-:-:S04]  /*01e0*/  ISETP.NE.U32.AND P0, PT, R2, RZ, PT ;  /* 0x000000ff0200720c */ /* 0x000fc80003f05070 */
[----:B------:R-:W-:-:S13]  /*01f0*/  ISETP.NE.AND.EX P0, PT, RZ, RZ, PT, P0 ;  /* 0x000000ffff00720c */ /* 0x000fda0003f05300 */
[----:B------:R-:W-:Y:S05]  /*0200*/  @!P0 BRA `(.L_x_3) ;  /* 0x0000000c00088947 */ /* 0x000fea0003800000 */
[----:B------:R-:W0:Y:S01]  /*0210*/  LDC.64 R8, c[0x4][RZ] ;  /* 0x01000000ff087b82 */ /* 0x000e220000000a00 */
[----:B------:R-:W-:Y:S02]  /*0220*/  IMAD.MOV.U32 R14, RZ, RZ, RZ ;  /* 0x000000ffff0e7224 */ /* 0x000fe400078e00ff */
[----:B0-----:R-:W-:-:S07]  /*0230*/  IMAD.WIDE.U32 R8, R12, 0xc80, R8 ;  /* 0x00000c800c087825 */ /* 0x001fce00078e0008 */
.L_x_6:
[----:B0-----:R-:W-:Y:S01]  /*0240*/  IMAD.MOV.U32 R15, RZ, RZ, RZ ;  /* 0x000000ffff0f7224 */ /* 0x001fe200078e00ff */
[----:B------:R-:W-:Y:S01]  /*0250*/  CS2R R2, SRZ ;  /* 0x0000000000027805 */ /* 0x000fe2000001ff00 */
[----:B------:R-:W-:Y:S01]  /*0260*/  IMAD.MOV.U32 R17, RZ, RZ, RZ ;  /* 0x000000ffff117224 */ /* 0x000fe200078e00ff */
[----:B------:R-:W-:-:S07]  /*0270*/  CS2R R4, SRZ ;  /* 0x0000000000047805 */ /* 0x000fce000001ff00 */
.L_x_5:
[----:B------:R-:W-:-:S05]  /*0280*/  IMAD.WIDE.U32 R10, R17, 0x4, R6 ;  /* 0x00000004110a7825 */ /* 0x000fca00078e0006 */
[----:B------:R0:W5:Y:S01]  /*0290*/  LDG.E R16, desc[UR4][R10.64+0x4] ;  /* 0x000004040a107981 */ /* 0x000162000c1e1900 */
[----:B------:R-:W-:-:S07]  /*02a0*/  IMAD.MOV.U32 R19, RZ, RZ, RZ ;  /* 0x000000ffff137224 */ /* 0x000fce00078e00ff */
.L_x_4:
[----:B-----5:R-:W-:Y:S01]  /*02b0*/  SHF.R.U32.HI R24, RZ, R19, R16 ;  /* 0x00000013ff187219 */ /* 0x020fe20000011610 */
[----:B0-----:R-:W-:-:S03]  /*02c0*/  IMAD.SHL.U32 R10, R17, 0x20, RZ ;  /* 0x00000020110a7824 */ /* 0x001fc600078e00ff */
[----:B------:R-:W-:Y:S01]  /*02d0*/  LOP3.LUT R11, R24, 0x1, RZ, 0xc0, !PT ;  /* 0x00000001180b7812 */ /* 0x000fe200078ec0ff */
[----:B------:R-:W-:-:S03]  /*02e0*/  IMAD.IADD R10, R10, 0x1, R19 ;  /* 0x000000010a0a7824 */ /* 0x000fc600078e0213 */
[----:B------:R-:W-:Y:S01]  /*02f0*/  ISETP.NE.U32.AND P0, PT, R11, 0x1, PT ;  /* 0x000000010b00780c */ /* 0x000fe20003f05070 */
[----:B------:R-:W-:-:S03]  /*0300*/  IMAD R11, R10, 0x5, RZ ;  /* 0x000000050a0b7824 */ /* 0x000fc600078e02ff */
[----:B------:R-:W-:Y:S01]  /*0310*/  R2P PR, R24, 0x7e ;  /* 0x0000007e18007804 */ /* 0x000fe20000000000 */
[----:B------:R-:W-:-:S08]  /*0320*/  IMAD.WIDE.U32 R10, R11, 0x4, R8 ;  /* 0x000000040b0a7825 */ /* 0x000fd000078e0008 */
[----:B------:R-:W2:Y:S04]  /*0330*/  @!P0 LDG.E R18, desc[UR4][R10.64] ;  /* 0x000000040a128981 */ /* 0x000ea8000c1e1900 */
[----:B------:R-:W3:Y:S04]  /*0340*/  @!P0 LDG.E R20, desc[UR4][R10.64+0x10] ;  /* 0x000010040a148981 */ /* 0x000ee8000c1e1900 */
[----:B------:R-:W4:Y:S04]  /*0350*/  @P1 LDG.E R22, desc[UR4][R10.64+0x14] ;  /* 0x000014040a161981 */ /* 0x000f28000c1e1900 */
[----:B------:R-:W4:Y:S04]  /*0360*/  @P2 LDG.E R26, desc[UR4][R10.64+0x28] ;  /* 0x000028040a1a2981 */ /* 0x000f28000c1e1900 */
[----:B------:R-:W4:Y:S04]  /*0370*/  @!P0 LDG.E R21, desc[UR4][R10.64+0x4] ;  /* 0x000004040a158981 */ /* 0x000f28000c1e1900 */
[----:B------:R-:W4:Y:S04]  /*0380*/  @!P0 LDG.E R23, desc[UR4][R10.64+0xc] ;  /* 0x00000c040a178981 */ /* 0x000f28000c1e1900 */
[----:B------:R-:W4:Y:S04]  /*0390*/  @P1 LDG.E R25, desc[UR4][R10.64+0x18] ;  /* 0x000018040a191981 */ /* 0x000f28000c1e1900 */
[----:B------:R-:W4:Y:S04]  /*03a0*/  @P3 LDG.E R28, desc[UR4][R10.64+0x3c] ;  /* 0x00003c040a1c3981 */ /* 0x000f28000c1e1900 */
[----:B------:R-:W4:Y:S01]  /*03b0*/  @P6 LDG.E R27, desc[UR4][R10.64+0x7c] ;  /* 0x00007c040a1b6981 */ /* 0x000f22000c1e1900 */
[----:B--2---:R-:W-:-:S03]  /*03c0*/  @!P0 LOP3.LUT R15, R15, R18, RZ, 0x3c, !PT ;  /* 0x000000120f0f8212 */ /* 0x004fc600078e3cff */
[----:B------:R-:W2:Y:S01]  /*03d0*/  @!P0 LDG.E R18, desc[UR4][R10.64+0x8] ;  /* 0x000008040a128981 */ /* 0x000ea2000c1e1900 */
[----:B---3--:R-:W-:-:S03]  /*03e0*/  @!P0 LOP3.LUT R3, R3, R20, RZ, 0x3c, !PT ;  /* 0x0000001403038212 */ /* 0x008fc600078e3cff */
[----:B------:R-:W3:Y:S01]  /*03f0*/  @P1 LDG.E R20, desc[UR4][R10.64+0x24] ;  /* 0x000024040a141981 */ /* 0x000ee2000c1e1900 */
[----:B----4-:R-:W-:-:S03]  /*0400*/  @P1 LOP3.LUT R15, R15, R22, RZ, 0x3c, !PT ;  /* 0x000000160f0f1212 */ /* 0x010fc600078e3cff */
[----:B------:R-:W4:Y:S01]  /*0410*/  @P2 LDG.E R22, desc[UR4][R10.64+0x38] ;  /* 0x000038040a162981 */ /* 0x000f22000c1e1900 */
[----:B------:R-:W-:-:S03]  /*0420*/  @P2 LOP3.LUT R15, R15, R26, RZ, 0x3c, !PT ;  /* 0x0000001a0f0f2212 */ /* 0x000fc600078e3cff */
[----:B------:R-:W4:Y:S01]  /*0430*/  @P4 LDG.E R26, desc[UR4][R10.64+0x50] ;  /* 0x000050040a1a4981 */ /* 0x000f22000c1e1900 */
[----:B------:R-:W-:-:S03]  /*0440*/  @!P0 LOP3.LUT R4, R4, R21, RZ, 0x3c, !PT ;  /* 0x0000001504048212 */ /* 0x000fc600078e3cff */
[----:B------:R-:W4:Y:S01]  /*0450*/  @P1 LDG.E R21, desc[UR4][R10.64+0x20] ;  /* 0x000020040a151981 */ /* 0x000f22000c1e1900 */
[----:B------:R-:W-:-:S03]  /*0460*/  @!P0 LOP3.LUT R2, R2, R23, RZ, 0x3c, !PT ;  /* 0x0000001702028212 */ /* 0x000fc600078e3cff */
[----:B------:R-:W4:Y:S01]  /*0470*/  @P2 LDG.E R23, desc[UR4][R10.64+0x2c] ;  /* 0x00002c040a172981 */ /* 0x000f22000c1e1900 */
[----:B------:R-:W-:-:S03]  /*0480*/  @P1 LOP3.LUT R4, R4, R25, RZ, 0x3c, !PT ;  /* 0x0000001904041212 */ /* 0x000fc600078e3cff */
[----:B------:R-:W4:Y:S01]  /*0490*/  @P2 LDG.E R25, desc[UR4][R10.64+0x34] ;  /* 0x000034040a192981 */ /* 0x000f22000c1e1900 */
[----:B--2---:R-:W-:-:S03]  /*04a0*/  @!P0 LOP3.LUT R5, R5, R18, RZ, 0x3c, !PT ;  /* 0x0000001205058212 */ /* 0x004fc600078e3cff */
[----:B------:R-:W2:Y:S01]  /*04b0*/  @P1 LDG.E R18, desc[UR4][R10.64+0x1c] ;  /* 0x00001c040a121981 */ /* 0x000ea2000c1e1900 */
[----:B---3--:R-:W-:-:S03]  /*04c0*/  @P1 LOP3.LUT R3, R3, R20, RZ, 0x3c, !PT ;  /* 0x0000001403031212 */ /* 0x008fc600078e3cff */
[----:B------:R-:W3:Y:S01]  /*04d0*/  @P2 LDG.E R20, desc[UR4][R10.64+0x30] ;  /* 0x000030040a142981 */ /* 0x000ee2000c1e1900 */
[----:B----4-:R-:W-:-:S03]  /*04e0*/  @P2 LOP3.LUT R3, R3, R22, RZ, 0x3c, !PT ;  /* 0x0000001603032212 */ /* 0x010fc600078e3cff */
[----:B------:R-:W4:Y:S01]  /*04f0*/  @P3 LDG.E R22, desc[UR4][R10.64+0x4c] ;  /* 0x00004c040a163981 */ /* 0x000f22000c1e1900 */
[----:B------:R-:W-:-:S04]  /*0500*/  @P3 LOP3.LUT R15, R15, R28, RZ, 0x3c, !PT ;  /* 0x0000001c0f0f3212 */ /* 0x000fc800078e3cff */
[----:B------:R-:W-:Y:S02]  /*0510*/  @P4 LOP3.LUT R15, R15, R26, RZ, 0x3c, !PT ;  /* 0x0000001a0f0f4212 */ /* 0x000fe400078e3cff */
[----:B------:R-:W-:Y:S01]  /*0520*/  @P1 LOP3.LUT R2, R2, R21, RZ, 0x3c, !PT ;  /* 0x0000001502021212 */ /* 0x000fe200078e3cff */
[----:B------:R-:W4:Y:S04]  /*0530*/  @P5 LDG.E R26, desc[UR4][R10.64+0x64] ;  /* 0x000064040a1a5981 */ /* 0x000f28000c1e1900 */
[----:B------:R-:W4:Y:S01]  /*0540*/  @P3 LDG.E R21, desc[UR4][R10.64+0x40] ;  /* 0x000040040a153981 */ /* 0x000f22000c1e1900 */
[----:B------:R-:W-:Y:S02]  /*0550*/  @P2 LOP3.LUT R4, R4, R23, RZ, 0x3c, !PT ;  /* 0x0000001704042212 */ /* 0x000fe400078e3cff */
[----:B------:R-:W-:Y:S01]  /*0560*/  @P2 LOP3.LUT R2, R2, R25, RZ, 0x3c, !PT ;  /* 0x0000001902022212 */ /* 0x000fe200078e3cff */
[----:B------:R-:W4:Y:S04]  /*0570*/  @P3 LDG.E R23, desc[UR4][R10.64+0x48] ;  /* 0x000048040a173981 */ /* 0x000f28000c1e1900 */
[----:B------:R-:W4:Y:S01]  /*0580*/  @P4 LDG.E R25, desc[UR4][R10.64+0x54] ;  /* 0x000054040a194981 */ /* 0x000f22000c1e1900 */
[----:B--2---:R-:W-:-:S03]  /*0590*/  @P1 LOP3.LUT R5, R5, R18, RZ, 0x3c, !PT ;  /* 0x0000001205051212 */ /* 0x004fc600078e3cff */
[----:B------:R-:W2:Y:S01]  /*05a0*/  @P3 LDG.E R18, desc[UR4][R10.64+0x44] ;  /* 0x000044040a123981 */ /* 0x000ea2000c1e1900 */
[----:B---3--:R-:W-:-:S03]  /*05b0*/  @P2 LOP3.LUT R5, R5, R20, RZ, 0x3c, !PT ;  /* 0x0000001405052212 */ /* 0x008fc600078e3cff */
[----:B------:R-:W3:Y:S01]  /*05c0*/  @P4 LDG.E R20, desc[UR4][R10.64+0x58] ;  /* 0x000058040a144981 */ /* 0x000ee2000c1e1900 */
[----:B----4-:R-:W-:-:S03]  /*05d0*/  @P3 LOP3.LUT R3, R3, R22, RZ, 0x3c, !PT ;  /* 0x0000001603033212 */ /* 0x010fc600078e3cff */
[----:B------:R-:W4:Y:S01]  /*05e0*/  @P4 LDG.E R22, desc[UR4][R10.64+0x60] ;  /* 0x000060040a164981 */ /* 0x000f22000c1e1900 */
[----:B------:R-:W-:Y:S02]  /*05f0*/  LOP3.LUT P0, RZ, R24, 0x80, RZ, 0xc0, !PT ;  /* 0x0000008018ff7812 */ /* 0x000fe4000780c0ff */
[----:B------:R-:W-:Y:S02]  /*0600*/  @P5 LOP3.LUT R15, R15, R26, RZ, 0x3c, !PT ;  /* 0x0000001a0f0f5212 */ /* 0x000fe400078e3cff */
[----:B------:R-:W4:Y:S01]  /*0610*/  @P6 LDG.E R26, desc[UR4][R10.64+0x78] ;  /* 0x000078040a1a6981 */ /* 0x000f22000c1e1900 */
[----:B------:R-:W-:-:S03]  /*0620*/  @P3 LOP3.LUT R4, R4, R21, RZ, 0x3c, !PT ;  /* 0x0000001504043212 */ /* 0x000fc600078e3cff */
[----:B------:R-:W4:Y:S01]  /*0630*/  @P4 LDG.E R21, desc[UR4][R10.64+0x5c] ;  /* 0x00005c040a154981 */ /* 0x000f22000c1e1900 */
[----:B------:R-:W-:-:S03]  /*0640*/  @P3 LOP3.LUT R2, R2, R23, RZ, 0x3c, !PT ;  /* 0x0000001702023212 */ /* 0x000fc600078e3cff */
[----:B------:R-:W4:Y:S01]  /*0650*/  @P5 LDG.E R23, desc[UR4][R10.64+0x68] ;  /* 0x000068040a175981 */ /* 0x000f22000c1e1900 */
[----:B------:R-:W-:-:S03]  /*0660*/  @P4 LOP3.LUT R4, R4, R25, RZ, 0x3c, !PT ;  /* 0x0000001904044212 */ /* 0x000fc600078e3cff */
[----:B------:R-:W4:Y:S01]  /*0670*/  @P5 LDG.E R25, desc[UR4][R10.64+0x70] ;  /* 0x000070040a195981 */ /* 0x000f22000c1e1900 */
[----:B--2---:R-:W-:-:S03]  /*0680*/  @P3 LOP3.LUT R5, R5, R18, RZ, 0x3c, !PT ;  /* 0x0000001205053212 */ /* 0x004fc600078e3cff */
[----:B------:R-:W2:Y:S01]  /*0690*/  @P5 LDG.E R18, desc[UR4][R10.64+0x6c] ;  /* 0x00006c040a125981 */ /* 0x000ea2000c1e1900 */
[----:B---3--:R-:W-:-:S03]  /*06a0*/  @P4 LOP3.LUT R5, R5, R20, RZ, 0x3c, !PT ;  /* 0x0000001405054212 */ /* 0x008fc600078e3cff */
[----:B------:R-:W3:Y:S01]  /*06b0*/  @P5 LDG.E R20, desc[UR4][R10.64+0x74] ;  /* 0x000074040a145981 */ /* 0x000ee2000c1e1900 */
[----:B----4-:R-:W-:-:S03]  /*06c0*/  @P4 LOP3.LUT R3, R3, R22, RZ, 0x3c, !PT ;  /* 0x0000001603034212 */ /* 0x010fc600078e3cff */
[----:B------:R-:W4:Y:S01]  /*06d0*/  @P0 LDG.E R22, desc[UR4][R10.64+0x8c] ;  /* 0x00008c040a160981 */ /* 0x000f22000c1e1900 */
[----:B------:R-:W-:-:S03]  /*06e0*/  @P6 LOP3.LUT R15, R15, R26, RZ, 0x3c, !PT ;  /* 0x0000001a0f0f6212 */ /* 0x000fc600078e3cff */
        /* <DEDUP_REMOVED lines=13> */
[----:B------:R-:W-:Y:S02]  /*07c0*/  @P6 LOP3.LUT R4, R4, R27, RZ, 0x3c, !PT ;  /* 0x0000001b04046212 */ /* 0x000fe400078e3cff */
[----:B------:R-:W-:Y:S02]  /*07d0*/  @P6 LOP3.LUT R2, R2, R21, RZ, 0x3c, !PT ;  /* 0x0000001502026212 */ /* 0x000fe400078e3cff */
[----:B------:R-:W-:Y:S02]  /*07e0*/  @P0 LOP3.LUT R4, R4, R23, RZ, 0x3c, !PT ;  /* 0x0000001704040212 */ /* 0x000fe400078e3cff */
[----:B------:R-:W-:Y:S02]  /*07f0*/  @P0 LOP3.LUT R2, R2, R25, RZ, 0x3c, !PT ;  /* 0x0000001902020212 */ /* 0x000fe400078e3cff */
[----:B--2---:R-:W-:Y:S02]  /*0800*/  @P6 LOP3.LUT R5, R5, R18, RZ, 0x3c, !PT ;  /* 0x0000001205056212 */ /* 0x004fe400078e3cff */
[----:B---3--:R-:W-:-:S02]  /*0810*/  @P6 LOP3.LUT R3, R3, R20, RZ, 0x3c, !PT ;  /* 0x0000001403036212 */ /* 0x008fc400078e3cff */
[----:B----4-:R-:W-:Y:S02]  /*0820*/  @P0 LOP3.LUT R5, R5, R22, RZ, 0x3c, !PT ;  /* 0x0000001605050212 */ /* 0x010fe400078e3cff */
[----:B------:R-:W-:Y:S02]  /*0830*/  @P0 LOP3.LUT R3, R3, R26, RZ, 0x3c, !PT ;  /* 0x0000001a03030212 */ /* 0x000fe400078e3cff */
[----:B------:R-:W-:-:S13]  /*0840*/  R2P PR, R24.B1, 0x7f ;  /* 0x0000007f18007804 */ /* 0x000fda0000001000 */
[----:B------:R-:W2:Y:S04]  /*0850*/  @P0 LDG.E R18, desc[UR4][R10.64+0xa0] ;  /* 0x0000a0040a120981 */ /* 0x000ea8000c1e1900 */
[----:B------:R-:W3:Y:S04]  /*0860*/  @P1 LDG.E R22, desc[UR4][R10.64+0xb4] ;  /* 0x0000b4040a161981 */ /* 0x000ee8000c1e1900 */
[----:B------:R-:W4:Y:S04]  /*0870*/  @P2 LDG.E R26, desc[UR4][R10.64+0xc8] ;  /* 0x0000c8040a1a2981 */ /* 0x000f28000c1e1900 */
[----:B------:R-:W4:Y:S04]  /*0880*/  @P3 LDG.E R28, desc[UR4][R10.64+0xdc] ;  /* 0x0000dc040a1c3981 */ /* 0x000f28000c1e1900 */
[----:B------:R-:W4:Y:S04]  /*0890*/  @P0 LDG.E R23, desc[UR4][R10.64+0xa4] ;  /* 0x0000a4040a170981 */ /* 0x000f28000c1e1900 */
[----:B------:R-:W4:Y:S04]  /*08a0*/  @P0 LDG.E R20, desc[UR4][R10.64+0xa8] ;  /* 0x0000a8040a140981 */ /* 0x000f28000c1e1900 */
[----:B------:R-:W4:Y:S04]  /*08b0*/  @P4 LDG.E R25, desc[UR4][R10.64+0xf0] ;  /* 0x0000f0040a194981 */ /* 0x000f28000c1e1900 */
        /* <DEDUP_REMOVED lines=21> */
[----:B------:R-:W-:Y:S02]  /*0a10*/  LOP3.LUT P0, RZ, R24, 0x8000, RZ, 0xc0, !PT ;  /* 0x0000800018ff7812 */ /* 0x000fe4000780c0ff */
[----:B----4-:R-:W-:Y:S01]  /*0a20*/  @P5 LOP3.LUT R15, R15, R26, RZ, 0x3c, !PT ;  /* 0x0000001a0f0f5212 */ /* 0x010fe200078e3cff */
[----:B------:R-:W4:Y:S04]  /*0a30*/  @P3 LDG.E R24, desc[UR4][R10.64+0xe4] ;  /* 0x0000e4040a183981 */ /* 0x000f28000c1e1900 */
[----:B------:R-:W2:Y:S01]  /*0a40*/  @P6 LDG.E R26, desc[UR4][R10.64+0x118] ;  /* 0x000118040a1a6981 */ /* 0x000ea2000c1e1900 */
        /* <DEDUP_REMOVED lines=8> */
[----:B---3--:R-:W-:-:S03]  /*0ad0*/  @P2 LOP3.LUT R3, R3, R22, RZ, 0x3c, !PT ;  /* 0x0000001603032212 */ /* 0x008fc600078e3cff */
[----:B------:R-:W3:Y:S01]  /*0ae0*/  @P4 LDG.E R22, desc[UR4][R10.64+0x100] ;  /* 0x000100040a164981 */ /* 0x000ee2000c1e1900 */
[----:B--2---:R-:W-:-:S03]  /*0af0*/  @P6 LOP3.LUT R15, R15, R26, RZ, 0x3c, !PT ;  /* 0x0000001a0f0f6212 */ /* 0x004fc600078e3cff */
[----:B------:R-:W2:Y:S01]  /*0b00*/  @P0 LDG.E R26, desc[UR4][R10.64+0x12c] ;  /* 0x00012c040a1a0981 */ /* 0x000ea2000c1e1900 */
[----:B----4-:R-:W-:-:S03]  /*0b10*/  @P2 LOP3.LUT R2, R2, R23, RZ, 0x3c, !PT ;  /* 0x0000001702022212 */ /* 0x010fc600078e3cff */
[----:B------:R-:W4:Y:S01]  /*0b20*/  @P4 LDG.E R23, desc[UR4][R10.64+0xfc] ;  /* 0x0000fc040a174981 */ /* 0x000f22000c1e1900 */
[----:B------:R-:W-:-:S03]  /*0b30*/  @P2 LOP3.LUT R5, R5, R20, RZ, 0x3c, !PT ;  /* 0x0000001405052212 */ /* 0x000fc600078e3cff */
[----:B------:R-:W4:Y:S01]  /*0b40*/  @P4 LDG.E R20, desc[UR4][R10.64+0xf8] ;  /* 0x0000f8040a144981 */ /* 0x000f22000c1e1900 */
[----:B------:R-:W-:Y:S02]  /*0b50*/  @P3 LOP3.LUT R2, R2, R27, RZ, 0x3c, !PT ;  /* 0x0000001b02023212 */ /* 0x000fe400078e3cff */
[----:B------:R-:W-:Y:S01]  /*0b60*/  @P3 LOP3.LUT R4, R4, R25, RZ, 0x3c, !PT ;  /* 0x0000001904043212 */ /* 0x000fe200078e3cff */
[----:B------:R-:W4:Y:S01]  /*0b70*/  @P5 LDG.E R27, desc[UR4][R10.64+0x110] ;  /* 0x000110040a1b5981 */ /* 0x000f22000c1e1900 */
[----:B------:R-:W-:-:S03]  /*0b80*/  @P3 LOP3.LUT R5, R5, R24, RZ, 0x3c, !PT ;  /* 0x0000001805053212 */ /* 0x000fc600078e3cff */
[----:B------:R-:W4:Y:S04]  /*0b90*/  @P5 LDG.E R25, desc[UR4][R10.64+0x108] ;  /* 0x000108040a195981 */ /* 0x000f28000c1e1900 */
        /* <DEDUP_REMOVED lines=19> */
[----:B------:R-:W-:-:S05]  /*0cd0*/  VIADD R19, R19, 0x10 ;  /* 0x0000001013137836 */ /* 0x000fca0000000000 */
[----:B------:R-:W-:Y:S02]  /*0ce0*/  ISETP.NE.AND P1, PT, R19, 0x20, PT ;  /* 0x000000201300780c */ /* 0x000fe40003f25270 */
[----:B------:R-:W-:Y:S02]  /*0cf0*/  @P5 LOP3.LUT R3, R3, R18, RZ, 0x3c, !PT ;  /* 0x0000001203035212 */ /* 0x000fe400078e3cff */
[----:B------:R-:W-:Y:S02]  /*0d00*/  @P6 LOP3.LUT R4, R4, R21, RZ, 0x3c, !PT ;  /* 0x0000001504046212 */ /* 0x000fe400078e3cff */
[----:B---3--:R-:W-:-:S04]  /*0d10*/  @P6 LOP3.LUT R3, R3, R22, RZ, 0x3c, !PT ;  /* 0x0000001603036212 */ /* 0x008fc800078e3cff */
[----:B--2---:R-:W-:Y:S02]  /*0d20*/  @P0 LOP3.LUT R3, R3, R26, RZ, 0x3c, !PT ;  /* 0x0000001a03030212 */ /* 0x004fe400078e3cff */
[----:B----4-:R-:W-:Y:S02]  /*0d30*/  @P6 LOP3.LUT R2, R2, R23, RZ, 0x3c, !PT ;  /* 0x0000001702026212 */ /* 0x010fe400078e3cff */
[----:B------:R-:W-:Y:S02]  /*0d40*/  @P6 LOP3.LUT R5, R5, R20, RZ, 0x3c, !PT ;  /* 0x0000001405056212 */ /* 0x000fe400078e3cff */
[----:B------:R-:W-:Y:S02]  /*0d50*/  @P0 LOP3.LUT R2, R2, R27, RZ, 0x3c, !PT ;  /* 0x0000001b02020212 */ /* 0x000fe400078e3cff */
[----:B------:R-:W-:Y:S02]  /*0d60*/  @P0 LOP3.LUT R4, R4, R25, RZ, 0x3c, !PT ;  /* 0x0000001904040212 */ /* 0x000fe400078e3cff */
[----:B------:R-:W-:Y:S01]  /*0d70*/  @P0 LOP3.LUT R5, R5, R24, RZ, 0x3c, !PT ;  /* 0x0000001805050212 */ /* 0x000fe200078e3cff */
[----:B------:R-:W-:Y:S06]  /*0d80*/  @P1 BRA `(.L_x_4) ;  /* 0xfffffff400481947 */ /* 0x000fec000383ffff */
[----:B------:R-:W-:-:S05]  /*0d90*/  VIADD R17, R17, 0x1 ;  /* 0x0000000111117836 */ /* 0x000fca0000000000 */
[----:B------:R-:W-:-:S13]  /*0da0*/  ISETP.NE.AND P0, PT, R17, 0x5, PT ;  /* 0x000000051100780c */ /* 0x000fda0003f05270 */
[----:B------:R-:W-:Y:S05]  /*0db0*/  @P0 BRA `(.L_x_5) ;  /* 0xfffffff400300947 */ /* 0x000fea000383ffff */
[----:B------:R0:W-:Y:S01]  /*0dc0*/  STG.E.64 desc[UR4][R6.64+0x8], R4 ;  /* 0x0000080406007986 */ /* 0x0001e2000c101b04 */
[----:B------:R-:W-:Y:S01]  /*0dd0*/  VIADD R14, R14, 0x1 ;  /* 0x000000010e0e7836 */ /* 0x000fe20000000000 */
[----:B------:R-:W-:Y:S02]  /*0de0*/  LOP3.LUT R11, R13, 0x3, RZ, 0xc0, !PT ;  /* 0x000000030d0b7812 */ /* 0x000fe400078ec0ff */
[----:B------:R0:W-:Y:S02]  /*0df0*/  STG.E.64 desc[UR4][R6.64+0x10], R2 ;  /* 0x0000100206007986 */ /* 0x0001e4000c101b04 */
[----:B------:R-:W-:Y:S02]  /*0e00*/  ISETP.GE.U32.AND P0, PT, R14, R11, PT ;  /* 0x0000000b0e00720c */ /* 0x000fe40003f06070 */
[----:B------:R0:W-:Y:S11]  /*0e10*/  STG.E desc[UR4][R6.64+0x4], R15 ;  /* 0x0000040f06007986 */ /* 0x0001f6000c101904 */
[----:B------:R-:W-:Y:S05]  /*0e20*/  @!P0 BRA `(.L_x_6) ;  /* 0xfffffff400048947 */ /* 0x000fea000383ffff */
.L_x_3:
[----:B------:R-:W-:Y:S05]  /*0e30*/  BSYNC.RECONVERGENT B1 ;  /* 0x0000000000017941 */ /* 0x000fea0003800200 */
.L_x_2:
[C---:B------:R-:W-:Y:S01]  /*0e40*/  ISETP.GT.U32.AND P0, PT, R13.reuse, 0x3, PT ;  /* 0x000000030d00780c */ /* 0x040fe20003f04070 */
[----:B------:R-:W-:Y:S01]  /*0e50*/  VIADD R12, R12, 0x1 ;  /* 0x000000010c0c7836 */ /* 0x000fe20000000000 */
[--C-:B------:R-:W-:Y:S02]  /*0e60*/  SHF.R.U64 R13, R13, 0x2, R0.reuse ;  /* 0x000000020d0d7819 */ /* 0x100fe40000001200 */
[----:B------:R-:W-:Y:S02]  /*0e70*/  ISETP.GT.U32.AND.EX P0, PT, R0, RZ, PT, P0 ;  /* 0x000000ff0000720c */ /* 0x000fe40003f04100 */
[----:B------:R-:W-:-:S11]  /*0e80*/  SHF.R.U32.HI R0, RZ, 0x2, R0 ;  /* 0x00000002ff007819 */ /* 0x000fd60000011600 */
[----:B------:R-:W-:Y:S05]  /*0e90*/  @P0 BRA `(.L_x_7) ;  /* 0xfffffff000c80947 */ /* 0x000fea000383ffff */
.L_x_1:
[----:B------:R-:W-:Y:S05]  /*0ea0*/  BSYNC.RECONVERGENT B0 ;  /* 0x0000000000007941 */ /* 0x000fea0003800200 */
.L_x_0:
[----:B------:R-:W-:Y:S04]  /*0eb0*/  STG.E.64 desc[UR4][R6.64+0x18], RZ ;  /* 0x000018ff06007986 */ /* 0x000fe8000c101b04 */
[----:B------:R-:W-:Y:S04]  /*0ec0*/  STG.E desc[UR4][R6.64+0x20], RZ ;  /* 0x000020ff06007986 */ /* 0x000fe8000c101904 */
[----:B------:R-:W-:Y:S01]  /*0ed0*/  STG.E.64 desc[UR4][R6.64+0x28], RZ ;  /* 0x000028ff06007986 */ /* 0x000fe2000c101b04 */
[----:B------:R-:W-:Y:S05]  /*0ee0*/  EXIT ;  /* 0x000000000000794d */ /* 0x000fea0003800000 */
.L_x_8:
[----:B------:R-:W-:-:S00]  /*0ef0*/  BRA `(.L_x_8) ;  /* 0xfffffffc00fc7947 */ /* 0x000fc0000383ffff */
[----:B------:R-:W-:-:S00]  /*0f00*/  NOP ;  /* 0x0000000000007918 */ /* 0x000fc00000000000 */
[----:B------:R-:W-:-:S00]  /*0f10*/  NOP ;  /* 0x0000000000007918 */ /* 0x000fc00000000000 */
[----:B------:R-:W-:-:S00]  /*0f20*/  NOP ;  /* 0x0000000000007918 */ /* 0x000fc00000000000 */
[----:B------:R-:W-:-:S00]  /*0f30*/  NOP ;  /* 0x0000000000007918 */ /* 0x000fc00000000000 */
[----:B------:R-:W-:-:S00]  /*0f40*/  NOP ;  /* 0x0000000000007918 */ /* 0x000fc00000000000 */
[----:B------:R-:W-:-:S00]  /*0f50*/  NOP ;  /* 0x0000000000007918 */ /* 0x000fc00000000000 */
[----:B------:R-:W-:-:S00]  /*0f60*/  NOP ;  /* 0x0000000000007918 */ /* 0x000fc00000000000 */
[----:B------:R-:W-:-:S00]  /*0f70*/  NOP ;  /* 0x0000000000007918 */ /* 0x000fc00000000000 */
.L_x_9:


//--------------------- .nv.global.init           --------------------------
	.section	.nv.global.init,"aw",@progbits
	.align	4
.nv.global.init:
	.type		mrg32k3aM1SubSeq,@object
	.size		mrg32k3aM1SubSeq,(mrg32k3aM2SubSeq - mrg32k3aM1SubSeq)
mrg32k3aM1SubSeq:
        /*0000*/ 	.byte	0x0b, 0xcc, 0xee, 0x04, 0x73, 0x29, 0x8b, 0x6f, 0xf6, 0x53, 0x03, 0xf6, 0x23, 0xf6, 0xea, 0xda
        /* <DEDUP_REMOVED lines=125> */
	.type		mrg32k3aM2SubSeq,@object
	.size		mrg32k3aM2SubSeq,(mrg32k3aM1 - mrg32k3aM2SubSeq)
mrg32k3aM2SubSeq:
        /* <DEDUP_REMOVED lines=126> */
	.type		mrg32k3aM1,@object
	.size		mrg32k3aM1,(mrg32k3aM1Seq - mrg32k3aM1)
mrg32k3aM1:
        /* <DEDUP_REMOVED lines=144> */
	.type		mrg32k3aM1Seq,@object
	.size		mrg32k3aM1Seq,(mrg32k3aM2 - mrg32k3aM1Seq)
mrg32k3aM1Seq:
        /* <DEDUP_REMOVED lines=144> */
	.type		mrg32k3aM2,@object
	.size		mrg32k3aM2,(mrg32k3aM2Seq - mrg32k3aM2)
mrg32k3aM2:
        /* <DEDUP_REMOVED lines=144> */
	.type		mrg32k3aM2Seq,@object
	.size		mrg32k3aM2Seq,(precalc_xorwow_matrix - mrg32k3aM2Seq)
mrg32k3aM2Seq:
        /* <DEDUP_REMOVED lines=144> */
	.type		precalc_xorwow_matrix,@object
	.size		precalc_xorwow_matrix,(precalc_xorwow_offset_matrix - precalc_xorwow_matrix)
precalc_xorwow_matrix:
        /* <DEDUP_REMOVED lines=6400> */
	.type		precalc_xorwow_offset_matrix,@object
	.size		precalc_xorwow_offset_matrix,(.L_1 - precalc_xorwow_offset_matrix)
precalc_xorwow_offset_matrix:
        /* <DEDUP_REMOVED lines=6400> */
.L_1:


//--------------------- .nv.shared.reserved.0     --------------------------
	.section	.nv.shared.reserved.0,"aw",@nobits
	.weak		__nv_reservedSMEM_offset_0_alias
	.size		__nv_reservedSMEM_offset_0_alias, 0, 64
	.other		__nv_reservedSMEM_offset_0_alias,@"STO_CUDA_RESERVED_SHARED STV_DEFAULT"
__nv_reservedSMEM_offset_0_alias:
	.zero		0
	.zero		64


//--------------------- .nv.constant0._ZN21epigenetic_gol_kernel43_GLOBAL__N__70bd8cac_4_k_cu_7f8cb3ce_17184914InitRngsKernelEP17curandStateXORWOWij --------------------------
	.section	.nv.constant0._ZN21epigenetic_gol_kernel43_GLOBAL__N__70bd8cac_4_k_cu_7f8cb3ce_17184914InitRngsKernelEP17curandStateXORWOWij,"a",@progbits
	.sectionflags	@""
	.align	4
.nv.constant0._ZN21epigenetic_gol_kernel43_GLOBAL__N__70bd8cac_4_k_cu_7f8cb3ce_17184914InitRngsKernelEP17curandStateXORWOWij:
	.zero		912


//--------------------- SYMBOLS --------------------------

	.type		.nv.reservedSmem.offset0,@object
	.size		.nv.reservedSmem.offset0,0x4
